//
// Generated by NVIDIA NVVM Compiler
//
// Compiler Build ID: CL-36424714
// Cuda compilation tools, release 13.0, V13.0.88
// Based on NVVM 20.0.0
//

.version 9.0
.target sm_100
.address_size 64

	// .globl	_Z6MatMulPdS_S_ii
// _ZZ6MatMulPdS_S_iiE6shareA has been demoted
// _ZZ6MatMulPdS_S_iiE6shareB has been demoted

.visible .entry _Z6MatMulPdS_S_ii(
	.param .u64 .ptr .align 1 _Z6MatMulPdS_S_ii_param_0,
	.param .u64 .ptr .align 1 _Z6MatMulPdS_S_ii_param_1,
	.param .u64 .ptr .align 1 _Z6MatMulPdS_S_ii_param_2,
	.param .u32 _Z6MatMulPdS_S_ii_param_3,
	.param .u32 _Z6MatMulPdS_S_ii_param_4
)
{
	.reg .pred 	%p<14>;
	.reg .b32 	%r<73>;
	.reg .b64 	%rd<15>;
	.reg .b64 	%fd<121>;
	// demoted variable
	.shared .align 8 .b8 _ZZ6MatMulPdS_S_iiE6shareA[8192];
	// demoted variable
	.shared .align 8 .b8 _ZZ6MatMulPdS_S_iiE6shareB[8192];
	ld.param.u64 	%rd3, [_Z6MatMulPdS_S_ii_param_1];
	ld.param.u32 	%r33, [_Z6MatMulPdS_S_ii_param_3];
	ld.param.u32 	%r34, [_Z6MatMulPdS_S_ii_param_4];
	mov.u32 	%r35, %ctaid.x;
	mov.u32 	%r36, %ntid.x;
	mov.u32 	%r1, %tid.x;
	mad.lo.s32 	%r2, %r35, %r36, %r1;
	mov.u32 	%r37, %ctaid.y;
	mov.u32 	%r38, %ntid.y;
	mov.u32 	%r3, %tid.y;
	mad.lo.s32 	%r4, %r37, %r38, %r3;
	div.s32 	%r5, %r33, %r34;
	setp.lt.s32 	%p1, %r5, 1;
	mov.f64 	%fd119, 0d0000000000000000;
	@%p1 bra 	$L__BB0_17;
	mad.lo.s32 	%r6, %r33, %r4, %r1;
	shl.b32 	%r40, %r3, 8;
	mov.u32 	%r41, _ZZ6MatMulPdS_S_iiE6shareA;
	add.s32 	%r7, %r41, %r40;
	shl.b32 	%r42, %r1, 3;
	add.s32 	%r8, %r7, %r42;
	mov.u32 	%r43, _ZZ6MatMulPdS_S_iiE6shareB;
	add.s32 	%r10, %r43, %r42;
	add.s32 	%r9, %r10, %r40;
	and.b32  	%r11, %r34, 15;
	and.b32  	%r12, %r34, 7;
	and.b32  	%r13, %r34, 2147483632;
	and.b32  	%r14, %r34, 3;
	neg.s32 	%r15, %r13;
	add.s32 	%r16, %r10, 2048;
	cvta.to.global.u64 	%rd1, %rd3;
	mov.f64 	%fd119, 0d0000000000000000;
	mov.b32 	%r66, 0;
$L__BB0_2:
	ld.param.u64 	%rd13, [_Z6MatMulPdS_S_ii_param_0];
	setp.lt.s32 	%p2, %r34, 1;
	mul.lo.s32 	%r44, %r66, %r34;
	add.s32 	%r45, %r6, %r44;
	cvta.to.global.u64 	%rd5, %rd13;
	mul.wide.u32 	%rd6, %r45, 8;
	add.s64 	%rd7, %rd5, %rd6;
	ld.global.f64 	%fd19, [%rd7];
	st.shared.f64 	[%r8], %fd19;
	add.s32 	%r46, %r44, %r3;
	mad.lo.s32 	%r47, %r46, %r33, %r2;
	mul.wide.u32 	%rd8, %r47, 8;
	add.s64 	%rd9, %rd1, %rd8;
	ld.global.f64 	%fd20, [%rd9];
	st.shared.f64 	[%r9], %fd20;
	bar.sync 	0;
	@%p2 bra 	$L__BB0_16;
	setp.lt.u32 	%p3, %r34, 16;
	mov.b32 	%r71, 0;
	@%p3 bra 	$L__BB0_6;
	mov.u32 	%r50, _ZZ6MatMulPdS_S_iiE6shareA;
	add.s32 	%r51, %r40, %r50;
	add.s32 	%r68, %r51, 64;
	mov.u32 	%r67, %r16;
	mov.u32 	%r69, %r15;
$L__BB0_5:
	.pragma "nounroll";
	ld.shared.f64 	%fd22, [%r68+-64];
	ld.shared.f64 	%fd23, [%r67+-2048];
	fma.rn.f64 	%fd24, %fd22, %fd23, %fd119;
	ld.shared.f64 	%fd25, [%r68+-56];
	ld.shared.f64 	%fd26, [%r67+-1792];
	fma.rn.f64 	%fd27, %fd25, %fd26, %fd24;
	ld.shared.f64 	%fd28, [%r68+-48];
	ld.shared.f64 	%fd29, [%r67+-1536];
	fma.rn.f64 	%fd30, %fd28, %fd29, %fd27;
	ld.shared.f64 	%fd31, [%r68+-40];
	ld.shared.f64 	%fd32, [%r67+-1280];
	fma.rn.f64 	%fd33, %fd31, %fd32, %fd30;
	ld.shared.f64 	%fd34, [%r68+-32];
	ld.shared.f64 	%fd35, [%r67+-1024];
	fma.rn.f64 	%fd36, %fd34, %fd35, %fd33;
	ld.shared.f64 	%fd37, [%r68+-24];
	ld.shared.f64 	%fd38, [%r67+-768];
	fma.rn.f64 	%fd39, %fd37, %fd38, %fd36;
	ld.shared.f64 	%fd40, [%r68+-16];
	ld.shared.f64 	%fd41, [%r67+-512];
	fma.rn.f64 	%fd42, %fd40, %fd41, %fd39;
	ld.shared.f64 	%fd43, [%r68+-8];
	ld.shared.f64 	%fd44, [%r67+-256];
	fma.rn.f64 	%fd45, %fd43, %fd44, %fd42;
	ld.shared.f64 	%fd46, [%r68];
	ld.shared.f64 	%fd47, [%r67];
	fma.rn.f64 	%fd48, %fd46, %fd47, %fd45;
	ld.shared.f64 	%fd49, [%r68+8];
	ld.shared.f64 	%fd50, [%r67+256];
	fma.rn.f64 	%fd51, %fd49, %fd50, %fd48;
	ld.shared.f64 	%fd52, [%r68+16];
	ld.shared.f64 	%fd53, [%r67+512];
	fma.rn.f64 	%fd54, %fd52, %fd53, %fd51;
	ld.shared.f64 	%fd55, [%r68+24];
	ld.shared.f64 	%fd56, [%r67+768];
	fma.rn.f64 	%fd57, %fd55, %fd56, %fd54;
	ld.shared.f64 	%fd58, [%r68+32];
	ld.shared.f64 	%fd59, [%r67+1024];
	fma.rn.f64 	%fd60, %fd58, %fd59, %fd57;
	ld.shared.f64 	%fd61, [%r68+40];
	ld.shared.f64 	%fd62, [%r67+1280];
	fma.rn.f64 	%fd63, %fd61, %fd62, %fd60;
	ld.shared.f64 	%fd64, [%r68+48];
	ld.shared.f64 	%fd65, [%r67+1536];
	fma.rn.f64 	%fd66, %fd64, %fd65, %fd63;
	ld.shared.f64 	%fd67, [%r68+56];
	ld.shared.f64 	%fd68, [%r67+1792];
	fma.rn.f64 	%fd119, %fd67, %fd68, %fd66;
	add.s32 	%r69, %r69, 16;
	add.s32 	%r68, %r68, 128;
	add.s32 	%r67, %r67, 4096;
	setp.ne.s32 	%p4, %r69, 0;
	mov.u32 	%r71, %r13;
	@%p4 bra 	$L__BB0_5;
$L__BB0_6:
	setp.eq.s32 	%p5, %r11, 0;
	@%p5 bra 	$L__BB0_16;
	add.s32 	%r52, %r11, -1;
	setp.lt.u32 	%p6, %r52, 7;
	@%p6 bra 	$L__BB0_9;
	shl.b32 	%r53, %r71, 3;
	add.s32 	%r54, %r7, %r53;
	ld.shared.f64 	%fd70, [%r54];
	shl.b32 	%r55, %r71, 8;
	add.s32 	%r56, %r10, %r55;
	ld.shared.f64 	%fd71, [%r56];
	fma.rn.f64 	%fd72, %fd70, %fd71, %fd119;
	ld.shared.f64 	%fd73, [%r54+8];
	ld.shared.f64 	%fd74, [%r56+256];
	fma.rn.f64 	%fd75, %fd73, %fd74, %fd72;
	ld.shared.f64 	%fd76, [%r54+16];
	ld.shared.f64 	%fd77, [%r56+512];
	fma.rn.f64 	%fd78, %fd76, %fd77, %fd75;
	ld.shared.f64 	%fd79, [%r54+24];
	ld.shared.f64 	%fd80, [%r56+768];
	fma.rn.f64 	%fd81, %fd79, %fd80, %fd78;
	ld.shared.f64 	%fd82, [%r54+32];
	ld.shared.f64 	%fd83, [%r56+1024];
	fma.rn.f64 	%fd84, %fd82, %fd83, %fd81;
	ld.shared.f64 	%fd85, [%r54+40];
	ld.shared.f64 	%fd86, [%r56+1280];
	fma.rn.f64 	%fd87, %fd85, %fd86, %fd84;
	ld.shared.f64 	%fd88, [%r54+48];
	ld.shared.f64 	%fd89, [%r56+1536];
	fma.rn.f64 	%fd90, %fd88, %fd89, %fd87;
	ld.shared.f64 	%fd91, [%r54+56];
	ld.shared.f64 	%fd92, [%r56+1792];
	fma.rn.f64 	%fd119, %fd91, %fd92, %fd90;
	add.s32 	%r71, %r71, 8;
$L__BB0_9:
	setp.eq.s32 	%p7, %r12, 0;
	@%p7 bra 	$L__BB0_16;
	add.s32 	%r57, %r12, -1;
	setp.lt.u32 	%p8, %r57, 3;
	@%p8 bra 	$L__BB0_12;
	shl.b32 	%r58, %r71, 3;
	add.s32 	%r59, %r7, %r58;
	ld.shared.f64 	%fd94, [%r59];
	shl.b32 	%r60, %r71, 8;
	add.s32 	%r61, %r10, %r60;
	ld.shared.f64 	%fd95, [%r61];
	fma.rn.f64 	%fd96, %fd94, %fd95, %fd119;
	ld.shared.f64 	%fd97, [%r59+8];
	ld.shared.f64 	%fd98, [%r61+256];
	fma.rn.f64 	%fd99, %fd97, %fd98, %fd96;
	ld.shared.f64 	%fd100, [%r59+16];
	ld.shared.f64 	%fd101, [%r61+512];
	fma.rn.f64 	%fd102, %fd100, %fd101, %fd99;
	ld.shared.f64 	%fd103, [%r59+24];
	ld.shared.f64 	%fd104, [%r61+768];
	fma.rn.f64 	%fd119, %fd103, %fd104, %fd102;
	add.s32 	%r71, %r71, 4;
$L__BB0_12:
	setp.eq.s32 	%p9, %r14, 0;
	@%p9 bra 	$L__BB0_16;
	setp.eq.s32 	%p10, %r14, 1;
	shl.b32 	%r62, %r71, 3;
	add.s32 	%r30, %r7, %r62;
	ld.shared.f64 	%fd105, [%r30];
	shl.b32 	%r63, %r71, 8;
	add.s32 	%r31, %r10, %r63;
	ld.shared.f64 	%fd106, [%r31];
	fma.rn.f64 	%fd119, %fd105, %fd106, %fd119;
	@%p10 bra 	$L__BB0_16;
	setp.eq.s32 	%p11, %r14, 2;
	ld.shared.f64 	%fd107, [%r30+8];
	ld.shared.f64 	%fd108, [%r31+256];
	fma.rn.f64 	%fd119, %fd107, %fd108, %fd119;
	@%p11 bra 	$L__BB0_16;
	ld.shared.f64 	%fd109, [%r30+16];
	ld.shared.f64 	%fd110, [%r31+512];
	fma.rn.f64 	%fd119, %fd109, %fd110, %fd119;
$L__BB0_16:
	bar.sync 	0;
	add.s32 	%r66, %r66, 1;
	setp.ne.s32 	%p12, %r66, %r5;
	@%p12 bra 	$L__BB0_2;
$L__BB0_17:
	max.s32 	%r64, %r4, %r2;
	setp.ge.s32 	%p13, %r64, %r33;
	@%p13 bra 	$L__BB0_19;
	ld.param.u64 	%rd14, [_Z6MatMulPdS_S_ii_param_2];
	mad.lo.s32 	%r65, %r33, %r4, %r2;
	cvta.to.global.u64 	%rd10, %rd14;
	mul.wide.s32 	%rd11, %r65, 8;
	add.s64 	%rd12, %rd10, %rd11;
	st.global.f64 	[%rd12], %fd119;
$L__BB0_19:
	ret;

}


// ===== COMPILED SASS (sm_100) =====

	.target	sm_100

	.elftype	@"ET_EXEC"


//--------------------- .note.nv.tkinfo           --------------------------
	.section	.note.nv.tkinfo,"",@"SHT_NOTE"
	.sectionflags	@"SHF_NOTE_NV_TKINFO"
	.tkinfo
        /*0018*/ 	.word	0x00000002
        /*0030*/ 	.string	""
        /*0030*/ 	.string	"ptxas"
        /*0030*/ 	.string	"Cuda compilation tools, release 13.0, V13.0.88"
        /*0030*/ 	.string	"Build cuda_13.0.r13.0/compiler.36424714_0"
        /*0030*/ 	.string	"-arch sm_100 -m 64 "



//--------------------- .note.nv.cuinfo           --------------------------
	.section	.note.nv.cuinfo,"",@"SHT_NOTE"
	.sectionflags	@"SHF_NOTE_NV_CUINFO"
        /*0018*/ 	.short	0x0002
        /*001a*/ 	.short	0x0064
        /*001c*/ 	.short	0x0082
	.zero		2


//--------------------- .nv.info                  --------------------------
	.section	.nv.info,"",@"SHT_CUDA_INFO"
	.align	4


	//----- nvinfo : EIATTR_REGCOUNT
	.align		4
        /*0000*/ 	.byte	0x04, 0x2f
        /*0002*/ 	.short	(.L_1 - .L_0)
	.align		4
.L_0:
        /*0004*/ 	.word	index@(_Z6MatMulPdS_S_ii)
        /*0008*/ 	.word	0x00000026


	//----- nvinfo : EIATTR_FRAME_SIZE
	.align		4
.L_1:
        /*000c*/ 	.byte	0x04, 0x11
        /*000e*/ 	.short	(.L_3 - .L_2)
	.align		4
.L_2:
        /*0010*/ 	.word	index@(_Z6MatMulPdS_S_ii)
        /*0014*/ 	.word	0x00000000


	//----- nvinfo : EIATTR_MIN_STACK_SIZE
	.align		4
.L_3:
        /*0018*/ 	.byte	0x04, 0x12
        /*001a*/ 	.short	(.L_5 - .L_4)
	.align		4
.L_4:
        /*001c*/ 	.word	index@(_Z6MatMulPdS_S_ii)
        /*0020*/ 	.word	0x00000000
.L_5:


//--------------------- .nv.compat                --------------------------
	.section	.nv.compat,"",@"SHT_CUDA_COMPAT_INFO"
	.align	4
        /*0000*/ 	.byte	0x02, 0x09, 0x00, 0x00, 0x02, 0x02, 0x01, 0x00, 0x02, 0x05, 0x05, 0x00, 0x03, 0x07, 0x01, 0x01
        /*0010*/ 	.byte	0x02, 0x03, 0x00, 0x00, 0x02, 0x06, 0x01, 0x00, 0x04, 0x0b, 0x08, 0x00, 0x01, 0x00, 0x00, 0x00
        /*0020*/ 	.byte	0x00, 0x00, 0x00, 0x00


//--------------------- .nv.info._Z6MatMulPdS_S_ii --------------------------
	.section	.nv.info._Z6MatMulPdS_S_ii,"",@"SHT_CUDA_INFO"
	.sectionflags	@""
	.align	4


	//----- nvinfo : EIATTR_CUDA_API_VERSION
	.align		4
        /*0000*/ 	.byte	0x04, 0x37
        /*0002*/ 	.short	(.L_7 - .L_6)
.L_6:
        /*0004*/ 	.word	0x00000082


	//----- nvinfo : EIATTR_KPARAM_INFO
	.align		4
.L_7:
        /*0008*/ 	.byte	0x04, 0x17
        /*000a*/ 	.short	(.L_9 - .L_8)
.L_8:
        /*000c*/ 	.word	0x00000000
        /*0010*/ 	.short	0x0004
        /*0012*/ 	.short	0x001c
        /*0014*/ 	.byte	0x00, 0xf0, 0x11, 0x00


	//----- nvinfo : EIATTR_KPARAM_INFO
	.align		4
.L_9:
        /*0018*/ 	.byte	0x04, 0x17
        /*001a*/ 	.short	(.L_11 - .L_10)
.L_10:
        /*001c*/ 	.word	0x00000000
        /*0020*/ 	.short	0x0003
        /*0022*/ 	.short	0x0018
        /*0024*/ 	.byte	0x00, 0xf0, 0x11, 0x00


	//----- nvinfo : EIATTR_KPARAM_INFO
	.align		4
.L_11:
        /*0028*/ 	.byte	0x04, 0x17
        /*002a*/ 	.short	(.L_13 - .L_12)
.L_12:
        /*002c*/ 	.word	0x00000000
        /*0030*/ 	.short	0x0002
        /*0032*/ 	.short	0x0010
        /*0034*/ 	.byte	0x00, 0xf5, 0x21, 0x00


	//----- nvinfo : EIATTR_KPARAM_INFO
	.align		4
.L_13:
        /*0038*/ 	.byte	0x04, 0x17
        /*003a*/ 	.short	(.L_15 - .L_14)
.L_14:
        /*003c*/ 	.word	0x00000000
        /*0040*/ 	.short	0x0001
        /*0042*/ 	.short	0x0008
        /*0044*/ 	.byte	0x00, 0xf5, 0x21, 0x00


	//----- nvinfo : EIATTR_KPARAM_INFO
	.align		4
.L_15:
        /*0048*/ 	.byte	0x04, 0x17
        /*004a*/ 	.short	(.L_17 - .L_16)
.L_16:
        /*004c*/ 	.word	0x00000000
        /*0050*/ 	.short	0x0000
        /*0052*/ 	.short	0x0000
        /*0054*/ 	.byte	0x00, 0xf5, 0x21, 0x00


	//----- nvinfo : EIATTR_SPARSE_MMA_MASK
	.align		4
.L_17:
        /*0058*/ 	.byte	0x03, 0x50
        /*005a*/ 	.short	0x0000


	//----- nvinfo : EIATTR_MAXREG_COUNT
	.align		4
        /*005c*/ 	.byte	0x03, 0x1b
        /*005e*/ 	.short	0x00ff


	//----- nvinfo : EIATTR_NUM_BARRIERS
	.align		4
        /*0060*/ 	.byte	0x02, 0x4c
        /*0062*/ 	.byte	0x01
	.zero		1


	//----- nvinfo : EIATTR_MERCURY_ISA_VERSION
	.align		4
        /*0064*/ 	.byte	0x03, 0x5f
        /*0066*/ 	.short	0x0101


	//----- nvinfo : EIATTR_VRC_CTA_INIT_COUNT
	.align		4
        /*0068*/ 	.byte	0x02, 0x4a
	.zero		1
	.zero		1


	//----- nvinfo : EIATTR_EXIT_INSTR_OFFSETS
	.align		4
        /*006c*/ 	.byte	0x04, 0x1c
        /*006e*/ 	.short	(.L_19 - .L_18)


	//   ....[0]....
.L_18:
        /*0070*/ 	.word	0x00000c10


	//   ....[1]....
        /*0074*/ 	.word	0x00000c60


	//----- nvinfo : EIATTR_CBANK_PARAM_SIZE
	.align		4
.L_19:
        /*0078*/ 	.byte	0x03, 0x19
        /*007a*/ 	.short	0x0020


	//----- nvinfo : EIATTR_PARAM_CBANK
	.align		4
        /*007c*/ 	.byte	0x04, 0x0a
        /*007e*/ 	.short	(.L_21 - .L_20)
	.align		4
.L_20:
        /*0080*/ 	.word	index@(.nv.constant0._Z6MatMulPdS_S_ii)
        /*0084*/ 	.short	0x0380
        /*0086*/ 	.short	0x0020


	//----- nvinfo : EIATTR_SW_WAR
	.align		4
.L_21:
        /*0088*/ 	.byte	0x04, 0x36
        /*008a*/ 	.short	(.L_23 - .L_22)
.L_22:
        /*008c*/ 	.word	0x00000008
.L_23:


//--------------------- .nv.callgraph             --------------------------
	.section	.nv.callgraph,"",@"SHT_CUDA_CALLGRAPH"
	.align	4
	.sectionentsize	8
	.align		4
        /*0000*/ 	.word	0x00000000
	.align		4
        /*0004*/ 	.word	0xffffffff
	.align		4
        /*0008*/ 	.word	0x00000000
	.align		4
        /*000c*/ 	.word	0xfffffffe
	.align		4
        /*0010*/ 	.word	0x00000000
	.align		4
        /*0014*/ 	.word	0xfffffffd
	.align		4
        /*0018*/ 	.word	0x00000000
	.align		4
        /*001c*/ 	.word	0xfffffffc


//--------------------- .text._Z6MatMulPdS_S_ii   --------------------------
	.section	.text._Z6MatMulPdS_S_ii,"ax",@progbits
	.align	128
        .global         _Z6MatMulPdS_S_ii
        .type           _Z6MatMulPdS_S_ii,@function
        .size           _Z6MatMulPdS_S_ii,(.L_x_8 - _Z6MatMulPdS_S_ii)
        .other          _Z6MatMulPdS_S_ii,@"STO_CUDA_ENTRY STV_DEFAULT"
_Z6MatMulPdS_S_ii:
.text._Z6MatMulPdS_S_ii:
[----:B------:R-:W-:Y:S08]  /*0000*/  LDC R1, c[0x0][0x37c] ;  /* 0x0000df00ff017b82 */ /* 0x000ff00000000800 */
[----:B------:R-:W0:Y:S01]  /*0010*/  LDC.64 R6, c[0x0][0x398] ;  /* 0x0000e600ff067b82 */ /* 0x000e220000000a00 */
[----:B------:R-:W1:Y:S01]  /*0020*/  S2R R20, SR_TID.X ;  /* 0x0000000000147919 */ /* 0x000e620000002100 */
[----:B------:R-:W2:Y:S01]  /*0030*/  LDCU.64 UR8, c[0x0][0x358] ;  /* 0x00006b00ff0877ac */ /* 0x000ea20008000a00 */
[----:B------:R-:W-:-:S05]  /*0040*/  CS2R R28, SRZ ;  /* 0x00000000001c7805 */ /* 0x000fca000001ff00 */
[----:B------:R-:W1:Y:S08]  /*0050*/  LDC R25, c[0x0][0x360] ;  /* 0x0000d800ff197b82 */ /* 0x000e700000000800 */
[----:B------:R-:W1:Y:S01]  /*0060*/  S2UR UR4, SR_CTAID.X ;  /* 0x00000000000479c3 */ /* 0x000e620000002500 */
[----:B0-----:R-:W-:-:S07]  /*0070*/  IABS R5, R7 ;  /* 0x0000000700057213 */ /* 0x001fce0000000000 */
[----:B------:R-:W0:Y:S01]  /*0080*/  S2UR UR5, SR_CTAID.Y ;  /* 0x00000000000579c3 */ /* 0x000e220000002600 */
[----:B------:R-:W3:Y:S07]  /*0090*/  I2F.RP R0, R5 ;  /* 0x0000000500007306 */ /* 0x000eee0000209400 */
[----:B------:R-:W0:Y:S01]  /*00a0*/  LDC R23, c[0x0][0x364] ;  /* 0x0000d900ff177b82 */ /* 0x000e220000000800 */
[----:B-1----:R-:W-:Y:S01]  /*00b0*/  IMAD R25, R25, UR4, R20 ;  /* 0x0000000419197c24 */ /* 0x002fe2000f8e0214 */
[----:B---3--:R-:W1:Y:S02]  /*00c0*/  MUFU.RCP R0, R0 ;  /* 0x0000000000007308 */ /* 0x008e640000001000 */
[----:B-1----:R-:W-:-:S06]  /*00d0*/  VIADD R2, R0, 0xffffffe ;  /* 0x0ffffffe00027836 */ /* 0x002fcc0000000000 */
[----:B------:R1:W3:Y:S02]  /*00e0*/  F2I.FTZ.U32.TRUNC.NTZ R3, R2 ;  /* 0x0000000200037305 */ /* 0x0002e4000021f000 */
[----:B-1----:R-:W-:Y:S02]  /*00f0*/  IMAD.MOV.U32 R2, RZ, RZ, RZ ;  /* 0x000000ffff027224 */ /* 0x002fe400078e00ff */
[----:B---3--:R-:W-:-:S04]  /*0100*/  IMAD.MOV R4, RZ, RZ, -R3 ;  /* 0x000000ffff047224 */ /* 0x008fc800078e0a03 */
[----:B------:R-:W-:Y:S01]  /*0110*/  IMAD R9, R4, R5, RZ ;  /* 0x0000000504097224 */ /* 0x000fe200078e02ff */
[----:B------:R-:W-:-:S03]  /*0120*/  IABS R4, R6 ;  /* 0x0000000600047213 */ /* 0x000fc60000000000 */
[----:B------:R-:W-:-:S06]  /*0130*/  IMAD.HI.U32 R3, R3, R9, R2 ;  /* 0x0000000903037227 */ /* 0x000fcc00078e0002 */
[----:B------:R-:W-:Y:S01]  /*0140*/  IMAD.HI.U32 R2, R3, R4, RZ ;  /* 0x0000000403027227 */ /* 0x000fe200078e00ff */
[----:B------:R-:W-:-:S04]  /*0150*/  LOP3.LUT R3, R6, R7, RZ, 0x3c, !PT ;  /* 0x0000000706037212 */ /* 0x000fc800078e3cff */
[----:B------:R-:W-:Y:S02]  /*0160*/  IADD3 R0, PT, PT, -R2, RZ, RZ ;  /* 0x000000ff02007210 */ /* 0x000fe40007ffe1ff */
[----:B------:R-:W-:-:S03]  /*0170*/  ISETP.GE.AND P1, PT, R3, RZ, PT ;  /* 0x000000ff0300720c */ /* 0x000fc60003f26270 */
[----:B------:R-:W-:-:S05]  /*0180*/  IMAD R0, R5, R0, R4 ;  /* 0x0000000005007224 */ /* 0x000fca00078e0204 */
[----:B------:R-:W-:-:S13]  /*0190*/  ISETP.GT.U32.AND P2, PT, R5, R0, PT ;  /* 0x000000000500720c */ /* 0x000fda0003f44070 */
[----:B------:R-:W-:Y:S02]  /*01a0*/  @!P2 IMAD.IADD R0, R0, 0x1, -R5 ;  /* 0x000000010000a824 */ /* 0x000fe400078e0a05 */
[----:B------:R-:W-:Y:S01]  /*01b0*/  @!P2 VIADD R2, R2, 0x1 ;  /* 0x000000010202a836 */ /* 0x000fe20000000000 */
[----:B------:R-:W-:Y:S02]  /*01c0*/  ISETP.NE.AND P2, PT, R7, RZ, PT ;  /* 0x000000ff0700720c */ /* 0x000fe40003f45270 */
[----:B------:R-:W-:Y:S02]  /*01d0*/  ISETP.GE.U32.AND P0, PT, R0, R5, PT ;  /* 0x000000050000720c */ /* 0x000fe40003f06070 */
[----:B------:R-:W0:Y:S11]  /*01e0*/  S2R R0, SR_TID.Y ;  /* 0x0000000000007919 */ /* 0x000e360000002200 */
[----:B------:R-:W-:-:S05]  /*01f0*/  @P0 VIADD R2, R2, 0x1 ;  /* 0x0000000102020836 */ /* 0x000fca0000000000 */
[----:B------:R-:W-:Y:S02]  /*0200*/  @!P1 IADD3 R2, PT, PT, -R2, RZ, RZ ;  /* 0x000000ff02029210 */ /* 0x000fe40007ffe1ff */
[----:B------:R-:W-:-:S04]  /*0210*/  @!P2 LOP3.LUT R2, RZ, R7, RZ, 0x33, !PT ;  /* 0x00000007ff02a212 */ /* 0x000fc800078e33ff */
[----:B------:R-:W-:Y:S01]  /*0220*/  ISETP.GE.AND P0, PT, R2, 0x1, PT ;  /* 0x000000010200780c */ /* 0x000fe20003f06270 */
[----:B0-----:R-:W-:-:S12]  /*0230*/  IMAD R23, R23, UR5, R0 ;  /* 0x0000000517177c24 */ /* 0x001fd8000f8e0200 */
[----:B--2---:R-:W-:Y:S05]  /*0240*/  @!P0 BRA `(.L_x_0) ;  /* 0x0000000800688947 */ /* 0x004fea0003800000 */
[----:B------:R-:W0:Y:S01]  /*0250*/  S2UR UR6, SR_CgaCtaId ;  /* 0x00000000000679c3 */ /* 0x000e220000008800 */
[----:B------:R-:W-:Y:S01]  /*0260*/  UMOV UR4, 0x400 ;  /* 0x0000040000047882 */ /* 0x000fe20000000000 */
[----:B------:R-:W-:Y:S01]  /*0270*/  LOP3.LUT R16, R7, 0x7ffffff0, RZ, 0xc0, !PT ;  /* 0x7ffffff007107812 */ /* 0x000fe200078ec0ff */
[----:B------:R-:W-:Y:S01]  /*0280*/  UIADD3 UR5, UPT, UPT, UR4, 0x2000, URZ ;  /* 0x0000200004057890 */ /* 0x000fe2000fffe0ff */
[----:B------:R-:W-:Y:S01]  /*0290*/  IMAD R24, R23, R6, R20 ;  /* 0x0000000617187224 */ /* 0x000fe200078e0214 */
[C---:B------:R-:W-:Y:S02]  /*02a0*/  LOP3.LUT R18, R7.reuse, 0xf, RZ, 0xc0, !PT ;  /* 0x0000000f07127812 */ /* 0x040fe400078ec0ff */
[----:B------:R-:W-:Y:S02]  /*02b0*/  CS2R R28, SRZ ;  /* 0x00000000001c7805 */ /* 0x000fe4000001ff00 */
[C---:B------:R-:W-:Y:S01]  /*02c0*/  LOP3.LUT R17, R7.reuse, 0x7, RZ, 0xc0, !PT ;  /* 0x0000000707117812 */ /* 0x040fe200078ec0ff */
[----:B------:R-:W-:Y:S01]  /*02d0*/  IMAD.MOV R4, RZ, RZ, -R16 ;  /* 0x000000ffff047224 */ /* 0x000fe200078e0a10 */
[----:B------:R-:W-:Y:S01]  /*02e0*/  LOP3.LUT R3, R7, 0x3, RZ, 0xc0, !PT ;  /* 0x0000000307037812 */ /* 0x000fe200078ec0ff */
[----:B0-----:R-:W-:-:S02]  /*02f0*/  ULEA UR4, UR6, UR4, 0x18 ;  /* 0x0000000406047291 */ /* 0x001fc4000f8ec0ff */
[----:B------:R-:W-:-:S04]  /*0300*/  ULEA UR5, UR6, UR5, 0x18 ;  /* 0x0000000506057291 */ /* 0x000fc8000f8ec0ff */
[----:B------:R-:W-:Y:S01]  /*0310*/  LEA R22, R0, UR4, 0x8 ;  /* 0x0000000400167c11 */ /* 0x000fe2000f8e40ff */
[----:B------:R-:W-:Y:S01]  /*0320*/  UMOV UR4, URZ ;  /* 0x000000ff00047c82 */ /* 0x000fe20008000000 */
[----:B------:R-:W-:-:S03]  /*0330*/  LEA R21, R20, UR5, 0x3 ;  /* 0x0000000514157c11 */ /* 0x000fc6000f8e18ff */
[----:B------:R-:W-:Y:S01]  /*0340*/  IMAD R20, R20, 0x8, R22 ;  /* 0x0000000814147824 */ /* 0x000fe200078e0216 */
[----:B------:R-:W-:Y:S01]  /*0350*/  IADD3 R5, PT, PT, R21, 0x800, RZ ;  /* 0x0000080015057810 */ /* 0x000fe20007ffe0ff */
[----:B------:R-:W-:-:S07]  /*0360*/  IMAD R19, R0, 0x100, R21 ;  /* 0x0000010000137824 */ /* 0x000fce00078e0215 */
.L_x_6:
[----:B0-----:R-:W0:Y:S08]  /*0370*/  LDC.64 R6, c[0x0][0x398] ;  /* 0x0000e600ff067b82 */ /* 0x001e300000000a00 */
[----:B------:R-:W1:Y:S08]  /*0380*/  LDC.64 R10, c[0x0][0x380] ;  /* 0x0000e000ff0a7b82 */ /* 0x000e700000000a00 */
[----:B------:R-:W2:Y:S01]  /*0390*/  LDC.64 R8, c[0x0][0x388] ;  /* 0x0000e200ff087b82 */ /* 0x000ea20000000a00 */
[----:B0-----:R-:W-:-:S02]  /*03a0*/  IMAD R12, R7, UR4, R0 ;  /* 0x00000004070c7c24 */ /* 0x001fc4000f8e0200 */
[----:B------:R-:W-:Y:S02]  /*03b0*/  IMAD R13, R7, UR4, R24 ;  /* 0x00000004070d7c24 */ /* 0x000fe4000f8e0218 */
[----:B------:R-:W-:Y:S02]  /*03c0*/  IMAD R15, R12, R6, R25 ;  /* 0x000000060c0f7224 */ /* 0x000fe400078e0219 */
[----:B-1----:R-:W-:-:S06]  /*03d0*/  IMAD.WIDE.U32 R10, R13, 0x8, R10 ;  /* 0x000000080d0a7825 */ /* 0x002fcc00078e000a */
[----:B------:R-:W3:Y:S01]  /*03e0*/  LDG.E.64 R10, desc[UR8][R10.64] ;  /* 0x000000080a0a7981 */ /* 0x000ee2000c1e1b00 */
[----:B--2---:R-:W-:-:S06]  /*03f0*/  IMAD.WIDE.U32 R8, R15, 0x8, R8 ;  /* 0x000000080f087825 */ /* 0x004fcc00078e0008 */
[----:B------:R-:W2:Y:S01]  /*0400*/  LDG.E.64 R8, desc[UR8][R8.64] ;  /* 0x0000000808087981 */ /* 0x000ea2000c1e1b00 */
[----:B------:R-:W-:Y:S01]  /*0410*/  ISETP.GE.AND P1, PT, R7, 0x1, PT ;  /* 0x000000010700780c */ /* 0x000fe20003f26270 */
[----:B------:R-:W-:-:S06]  /*0420*/  UIADD3 UR4, UPT, UPT, UR4, 0x1, URZ ;  /* 0x0000000104047890 */ /* 0x000fcc000fffe0ff */
[----:B------:R-:W-:Y:S01]  /*0430*/  ISETP.NE.AND P0, PT, R2, UR4, PT ;  /* 0x0000000402007c0c */ /* 0x000fe2000bf05270 */
[----:B---3--:R0:W-:Y:S04]  /*0440*/  STS.64 [R20], R10 ;  /* 0x0000000a14007388 */ /* 0x0081e80000000a00 */
[----:B--2---:R0:W-:Y:S01]  /*0450*/  STS.64 [R19], R8 ;  /* 0x0000000813007388 */ /* 0x0041e20000000a00 */
[----:B------:R-:W-:Y:S06]  /*0460*/  BAR.SYNC.DEFER_BLOCKING 0x0 ;  /* 0x0000000000007b1d */ /* 0x000fec0000010000 */
[----:B------:R-:W-:Y:S05]  /*0470*/  @!P1 BRA `(.L_x_1) ;  /* 0x0000000400d49947 */ /* 0x000fea0003800000 */
[----:B------:R-:W-:Y:S01]  /*0480*/  ISETP.GE.U32.AND P1, PT, R7, 0x10, PT ;  /* 0x000000100700780c */ /* 0x000fe20003f26070 */
[----:B------:R-:W-:-:S12]  /*0490*/  IMAD.MOV.U32 R7, RZ, RZ, RZ ;  /* 0x000000ffff077224 */ /* 0x000fd800078e00ff */
[----:B------:R-:W-:Y:S05]  /*04a0*/  @!P1 BRA `(.L_x_2) ;  /* 0x0000000000d49947 */ /* 0x000fea0003800000 */
[----:B------:R-:W1:Y:S01]  /*04b0*/  S2UR UR6, SR_CgaCtaId ;  /* 0x00000000000679c3 */ /* 0x000e620000008800 */
[----:B------:R-:W-:Y:S01]  /*04c0*/  UMOV UR5, 0x400 ;  /* 0x0000040000057882 */ /* 0x000fe20000000000 */
[----:B------:R-:W-:Y:S02]  /*04d0*/  IMAD.MOV.U32 R26, RZ, RZ, R5 ;  /* 0x000000ffff1a7224 */ /* 0x000fe400078e0005 */
[----:B------:R-:W-:Y:S01]  /*04e0*/  IMAD.MOV.U32 R7, RZ, RZ, R4 ;  /* 0x000000ffff077224 */ /* 0x000fe200078e0004 */
[----:B-1----:R-:W-:-:S06]  /*04f0*/  ULEA UR5, UR6, UR5, 0x18 ;  /* 0x0000000506057291 */ /* 0x002fcc000f8ec0ff */
[----:B------:R-:W-:-:S04]  /*0500*/  LEA R22, R0, UR5, 0x8 ;  /* 0x0000000500167c11 */ /* 0x000fc8000f8e40ff */
[----:B------:R-:W-:-:S07]  /*0510*/  IADD3 R27, PT, PT, R22, 0x40, RZ ;  /* 0x00000040161b7810 */ /* 0x000fce0007ffe0ff */
.L_x_3:
[----:B0-----:R-:W-:Y:S01]  /*0520*/  LDS.64 R8, [R26+-0x800] ;  /* 0xfff800001a087984 */ /* 0x001fe20000000a00 */
[----:B------:R-:W-:-:S03]  /*0530*/  VIADD R7, R7, 0x10 ;  /* 0x0000001007077836 */ /* 0x000fc60000000000 */
[----:B------:R-:W0:Y:S02]  /*0540*/  LDS.128 R12, [R27+-0x40] ;  /* 0xffffc0001b0c7984 */ /* 0x000e240000000c00 */
[----:B------:R-:W-:Y:S02]  /*0550*/  ISETP.NE.AND P1, PT, R7, RZ, PT ;  /* 0x000000ff0700720c */ /* 0x000fe40003f25270 */
[----:B------:R-:W1:Y:S04]  /*0560*/  LDS.64 R32, [R26+-0x700] ;  /* 0xfff900001a207984 */ /* 0x000e680000000a00 */
[----:B------:R-:W-:Y:S01]  /*0570*/  LDS.64 R30, [R26+-0x600] ;  /* 0xfffa00001a1e7984 */ /* 0x000fe20000000a00 */
[----:B0-----:R-:W-:-:S03]  /*0580*/  DFMA R12, R12, R8, R28 ;  /* 0x000000080c0c722b */ /* 0x001fc6000000001c */
[----:B------:R-:W0:Y:S04]  /*0590*/  LDS.128 R8, [R27+-0x30] ;  /* 0xffffd0001b087984 */ /* 0x000e280000000c00 */
[----:B------:R-:W2:Y:S01]  /*05a0*/  LDS.64 R28, [R26+-0x500] ;  /* 0xfffb00001a1c7984 */ /* 0x000ea20000000a00 */
[----:B-1----:R-:W-:-:S03]  /*05b0*/  DFMA R14, R32, R14, R12 ;  /* 0x0000000e200e722b */ /* 0x002fc6000000000c */
[----:B------:R-:W-:Y:S05]  /*05c0*/  LDS.64 R32, [R26+-0x400] ;  /* 0xfffc00001a207984 */ /* 0x000fea0000000a00 */
[----:B0-----:R-:W-:Y:S02]  /*05d0*/  DFMA R8, R8, R30, R14 ;  /* 0x0000001e0808722b */ /* 0x001fe4000000000e */
[----:B------:R-:W0:Y:S04]  /*05e0*/  LDS.128 R12, [R27+-0x20] ;  /* 0xffffe0001b0c7984 */ /* 0x000e280000000c00 */
[----:B------:R-:W-:Y:S02]  /*05f0*/  LDS.64 R30, [R26+-0x200] ;  /* 0xfffe00001a1e7984 */ /* 0x000fe40000000a00 */
[----:B--2---:R-:W-:-:S02]  /*0600*/  DFMA R10, R28, R10, R8 ;  /* 0x0000000a1c0a722b */ /* 0x004fc40000000008 */
[----:B------:R-:W1:Y:S06]  /*0610*/  LDS.64 R28, [R26+-0x300] ;  /* 0xfffd00001a1c7984 */ /* 0x000e6c0000000a00 */
[----:B0-----:R-:W-:Y:S02]  /*0620*/  DFMA R12, R12, R32, R10 ;  /* 0x000000200c0c722b */ /* 0x001fe4000000000a */
[----:B------:R-:W0:Y:S04]  /*0630*/  LDS.128 R8, [R27+-0x10] ;  /* 0xfffff0001b087984 */ /* 0x000e280000000c00 */
[----:B------:R-:W-:Y:S02]  /*0640*/  LDS.64 R32, [R26] ;  /* 0x000000001a207984 */ /* 0x000fe40000000a00 */
[----:B-1----:R-:W-:-:S02]  /*0650*/  DFMA R14, R28, R14, R12 ;  /* 0x0000000e1c0e722b */ /* 0x002fc4000000000c */
[----:B------:R-:W1:Y:S06]  /*0660*/  LDS.64 R28, [R26+-0x100] ;  /* 0xffff00001a1c7984 */ /* 0x000e6c0000000a00 */
[----:B0-----:R-:W-:Y:S02]  /*0670*/  DFMA R8, R8, R30, R14 ;  /* 0x0000001e0808722b */ /* 0x001fe4000000000e */
[----:B------:R-:W0:Y:S04]  /*0680*/  LDS.128 R12, [R27] ;  /* 0x000000001b0c7984 */ /* 0x000e280000000c00 */
[----:B------:R-:W-:Y:S02]  /*0690*/  LDS.64 R30, [R26+0x200] ;  /* 0x000200001a1e7984 */ /* 0x000fe40000000a00 */
[----:B-1----:R-:W-:-:S02]  /*06a0*/  DFMA R10, R28, R10, R8 ;  /* 0x0000000a1c0a722b */ /* 0x002fc40000000008 */
[----:B------:R-:W1:Y:S06]  /*06b0*/  LDS.64 R28, [R26+0x100] ;  /* 0x000100001a1c7984 */ /* 0x000e6c0000000a00 */
[----:B0-----:R-:W-:Y:S02]  /*06c0*/  DFMA R12, R12, R32, R10 ;  /* 0x000000200c0c722b */ /* 0x001fe4000000000a */
[----:B------:R-:W0:Y:S04]  /*06d0*/  LDS.128 R8, [R27+0x10] ;  /* 0x000010001b087984 */ /* 0x000e280000000c00 */
[----:B------:R-:W-:Y:S02]  /*06e0*/  LDS.64 R32, [R26+0x400] ;  /* 0x000400001a207984 */ /* 0x000fe40000000a00 */
[----:B-1----:R-:W-:-:S02]  /*06f0*/  DFMA R14, R28, R14, R12 ;  /* 0x0000000e1c0e722b */ /* 0x002fc4000000000c */
[----:B------:R-:W1:Y:S06]  /*0700*/  LDS.64 R28, [R26+0x300] ;  /* 0x000300001a1c7984 */ /* 0x000e6c0000000a00 */
[----:B0-----:R-:W-:Y:S02]  /*0710*/  DFMA R8, R8, R30, R14 ;  /* 0x0000001e0808722b */ /* 0x001fe4000000000e */
[----:B------:R-:W0:Y:S04]  /*0720*/  LDS.128 R12, [R27+0x20] ;  /* 0x000020001b0c7984 */ /* 0x000e280000000c00 */
[----:B------:R-:W2:Y:S02]  /*0730*/  LDS.64 R30, [R26+0x500] ;  /* 0x000500001a1e7984 */ /* 0x000ea40000000a00 */
[----:B-1----:R-:W-:-:S02]  /*0740*/  DFMA R10, R28, R10, R8 ;  /* 0x0000000a1c0a722b */ /* 0x002fc40000000008 */
[----:B------:R-:W-:Y:S06]  /*0750*/  LDS.64 R28, [R26+0x600] ;  /* 0x000600001a1c7984 */ /* 0x000fec0000000a00 */
[----:B0-----:R-:W-:Y:S02]  /*0760*/  DFMA R32, R12, R32, R10 ;  /* 0x000000200c20722b */ /* 0x001fe4000000000a */
[----:B------:R0:W1:Y:S04]  /*0770*/  LDS.128 R8, [R27+0x30] ;  /* 0x000030001b087984 */ /* 0x0000680000000c00 */
[----:B------:R3:W4:Y:S02]  /*0780*/  LDS.64 R12, [R26+0x700] ;  /* 0x000700001a0c7984 */ /* 0x0007240000000a00 */
[----:B--2---:R-:W-:Y:S01]  /*0790*/  DFMA R14, R30, R14, R32 ;  /* 0x0000000e1e0e722b */ /* 0x004fe20000000020 */
[----:B0-----:R-:W-:-:S02]  /*07a0*/  VIADD R27, R27, 0x80 ;  /* 0x000000801b1b7836 */ /* 0x001fc40000000000 */
[----:B---3--:R-:W-:-:S05]  /*07b0*/  VIADD R26, R26, 0x1000 ;  /* 0x000010001a1a7836 */ /* 0x008fca0000000000 */
[----:B-1----:R-:W-:-:S08]  /*07c0*/  DFMA R28, R8, R28, R14 ;  /* 0x0000001c081c722b */ /* 0x002fd0000000000e */
[----:B----4-:R-:W-:Y:S01]  /*07d0*/  DFMA R28, R12, R10, R28 ;  /* 0x0000000a0c1c722b */ /* 0x010fe2000000001c */
[----:B------:R-:W-:Y:S10]  /*07e0*/  @P1 BRA `(.L_x_3) ;  /* 0xfffffffc004c1947 */ /* 0x000ff4000383ffff */
[----:B------:R-:W-:-:S07]  /*07f0*/  MOV R7, R16 ;  /* 0x0000001000077202 */ /* 0x000fce0000000f00 */
.L_x_2:
[----:B------:R-:W-:-:S13]  /*0800*/  ISETP.NE.AND P1, PT, R18, RZ, PT ;  /* 0x000000ff1200720c */ /* 0x000fda0003f25270 */
[----:B------:R-:W-:Y:S05]  /*0810*/  @!P1 BRA `(.L_x_1) ;  /* 0x0000000000ec9947 */ /* 0x000fea0003800000 */
[----:B0-----:R-:W-:Y:S01]  /*0820*/  VIADD R8, R18, 0xffffffff ;  /* 0xffffffff12087836 */ /* 0x001fe20000000000 */
[----:B------:R-:W-:-:S04]  /*0830*/  ISETP.NE.AND P2, PT, R17, RZ, PT ;  /* 0x000000ff1100720c */ /* 0x000fc80003f45270 */
[----:B------:R-:W-:-:S13]  /*0840*/  ISETP.GE.U32.AND P1, PT, R8, 0x7, PT ;  /* 0x000000070800780c */ /* 0x000fda0003f26070 */
[----:B------:R-:W-:Y:S05]  /*0850*/  @!P1 BRA `(.L_x_4) ;  /* 0x00000000005c9947 */ /* 0x000fea0003800000 */
[C---:B------:R-:W-:Y:S01]  /*0860*/  IMAD R26, R7.reuse, 0x100, R21 ;  /* 0x00000100071a7824 */ /* 0x040fe200078e0215 */
[C---:B------:R-:W-:Y:S01]  /*0870*/  LEA R27, R7.reuse, R22, 0x3 ;  /* 0x00000016071b7211 */ /* 0x040fe200078e18ff */
[----:B------:R-:W-:-:S03]  /*0880*/  VIADD R7, R7, 0x8 ;  /* 0x0000000807077836 */ /* 0x000fc60000000000 */
[----:B------:R-:W-:Y:S04]  /*0890*/  LDS.64 R8, [R26] ;  /* 0x000000001a087984 */ /* 0x000fe80000000a00 */
[----:B------:R-:W0:Y:S04]  /*08a0*/  LDS.128 R12, [R27] ;  /* 0x000000001b0c7984 */ /* 0x000e280000000c00 */
[----:B------:R-:W1:Y:S04]  /*08b0*/  LDS.64 R32, [R26+0x100] ;  /* 0x000100001a207984 */ /* 0x000e680000000a00 */
[----:B------:R-:W-:Y:S04]  /*08c0*/  LDS.64 R30, [R26+0x200] ;  /* 0x000200001a1e7984 */ /* 0x000fe80000000a00 */
[----:B------:R-:W-:Y:S01]  /*08d0*/  LDS.64 R34, [R26+0x300] ;  /* 0x000300001a227984 */ /* 0x000fe20000000a00 */
[----:B0-----:R-:W-:-:S03]  /*08e0*/  DFMA R12, R12, R8, R28 ;  /* 0x000000080c0c722b */ /* 0x001fc6000000001c */
[----:B------:R-:W0:Y:S04]  /*08f0*/  LDS.128 R8, [R27+0x10] ;  /* 0x000010001b087984 */ /* 0x000e280000000c00 */
[----:B------:R-:W-:Y:S01]  /*0900*/  LDS.64 R28, [R26+0x400] ;  /* 0x000400001a1c7984 */ /* 0x000fe20000000a00 */
[----:B-1----:R-:W-:-:S03]  /*0910*/  DFMA R14, R32, R14, R12 ;  /* 0x0000000e200e722b */ /* 0x002fc6000000000c */
[----:B------:R-:W-:Y:S05]  /*0920*/  LDS.64 R32, [R26+0x600] ;  /* 0x000600001a207984 */ /* 0x000fea0000000a00 */
[----:B0-----:R-:W-:Y:S02]  /*0930*/  DFMA R8, R8, R30, R14 ;  /* 0x0000001e0808722b */ /* 0x001fe4000000000e */
[----:B------:R-:W0:Y:S04]  /*0940*/  LDS.128 R12, [R27+0x20] ;  /* 0x000020001b0c7984 */ /* 0x000e280000000c00 */
[----:B------:R-:W1:Y:S02]  /*0950*/  LDS.64 R30, [R26+0x500] ;  /* 0x000500001a1e7984 */ /* 0x000e640000000a00 */
[----:B------:R-:W-:-:S02]  /*0960*/  DFMA R34, R34, R10, R8 ;  /* 0x0000000a2222722b */ /* 0x000fc40000000008 */
[----:B------:R-:W2:Y:S06]  /*0970*/  LDS.128 R8, [R27+0x30] ;  /* 0x000030001b087984 */ /* 0x000eac0000000c00 */
[----:B0-----:R-:W-:Y:S01]  /*0980*/  DFMA R12, R12, R28, R34 ;  /* 0x0000001c0c0c722b */ /* 0x001fe20000000022 */
[----:B------:R-:W0:Y:S07]  /*0990*/  LDS.64 R28, [R26+0x700] ;  /* 0x000700001a1c7984 */ /* 0x000e2e0000000a00 */
[----:B-1----:R-:W-:-:S08]  /*09a0*/  DFMA R12, R30, R14, R12 ;  /* 0x0000000e1e0c722b */ /* 0x002fd0000000000c */
[----:B--2---:R-:W-:-:S08]  /*09b0*/  DFMA R8, R8, R32, R12 ;  /* 0x000000200808722b */ /* 0x004fd0000000000c */
[----:B0-----:R-:W-:-:S11]  /*09c0*/  DFMA R28, R28, R10, R8 ;  /* 0x0000000a1c1c722b */ /* 0x001fd60000000008 */
.L_x_4:
[----:B------:R-:W-:Y:S05]  /*09d0*/  @!P2 BRA `(.L_x_1) ;  /* 0x00000000007ca947 */ /* 0x000fea0003800000 */
[----:B------:R-:W-:Y:S01]  /*09e0*/  VIADD R8, R17, 0xffffffff ;  /* 0xffffffff11087836 */ /* 0x000fe20000000000 */
[----:B------:R-:W-:-:S04]  /*09f0*/  ISETP.NE.AND P2, PT, R3, RZ, PT ;  /* 0x000000ff0300720c */ /* 0x000fc80003f45270 */
[----:B------:R-:W-:-:S13]  /*0a00*/  ISETP.GE.U32.AND P1, PT, R8, 0x3, PT ;  /* 0x000000030800780c */ /* 0x000fda0003f26070 */
[----:B------:R-:W-:Y:S05]  /*0a10*/  @!P1 BRA `(.L_x_5) ;  /* 0x0000000000349947 */ /* 0x000fea0003800000 */
[C---:B------:R-:W-:Y:S01]  /*0a20*/  LEA R35, R7.reuse, R21, 0x8 ;  /* 0x0000001507237211 */ /* 0x040fe200078e40ff */
[C---:B------:R-:W-:Y:S02]  /*0a30*/  IMAD R34, R7.reuse, 0x8, R22 ;  /* 0x0000000807227824 */ /* 0x040fe400078e0216 */
[----:B------:R-:W-:Y:S02]  /*0a40*/  VIADD R7, R7, 0x4 ;  /* 0x0000000407077836 */ /* 0x000fe40000000000 */
[----:B------:R-:W-:Y:S04]  /*0a50*/  LDS.64 R32, [R35] ;  /* 0x0000000023207984 */ /* 0x000fe80000000a00 */
[----:B------:R-:W0:Y:S04]  /*0a60*/  LDS.128 R8, [R34] ;  /* 0x0000000022087984 */ /* 0x000e280000000c00 */
[----:B------:R-:W1:Y:S04]  /*0a70*/  LDS.64 R30, [R35+0x100] ;  /* 0x00010000231e7984 */ /* 0x000e680000000a00 */
[----:B------:R-:W-:Y:S04]  /*0a80*/  LDS.64 R26, [R35+0x200] ;  /* 0x00020000231a7984 */ /* 0x000fe80000000a00 */
[----:B------:R-:W2:Y:S01]  /*0a90*/  LDS.128 R12, [R34+0x10] ;  /* 0x00001000220c7984 */ /* 0x000ea20000000c00 */
[----:B0-----:R-:W-:-:S03]  /*0aa0*/  DFMA R8, R8, R32, R28 ;  /* 0x000000200808722b */ /* 0x001fc6000000001c */
[----:B------:R-:W0:Y:S05]  /*0ab0*/  LDS.64 R28, [R35+0x300] ;  /* 0x00030000231c7984 */ /* 0x000e2a0000000a00 */
[----:B-1----:R-:W-:-:S08]  /*0ac0*/  DFMA R8, R30, R10, R8 ;  /* 0x0000000a1e08722b */ /* 0x002fd00000000008 */
[----:B--2---:R-:W-:-:S08]  /*0ad0*/  DFMA R8, R12, R26, R8 ;  /* 0x0000001a0c08722b */ /* 0x004fd00000000008 */
[----:B0-----:R-:W-:-:S11]  /*0ae0*/  DFMA R28, R28, R14, R8 ;  /* 0x0000000e1c1c722b */ /* 0x001fd60000000008 */
.L_x_5:
[----:B------:R-:W-:Y:S05]  /*0af0*/  @!P2 BRA `(.L_x_1) ;  /* 0x000000000034a947 */ /* 0x000fea0003800000 */
[C---:B------:R-:W-:Y:S01]  /*0b00*/  LEA R26, R7.reuse, R21, 0x8 ;  /* 0x00000015071a7211 */ /* 0x040fe200078e40ff */
[----:B------:R-:W-:Y:S01]  /*0b10*/  IMAD R7, R7, 0x8, R22 ;  /* 0x0000000807077824 */ /* 0x000fe200078e0216 */
[----:B------:R-:W-:-:S03]  /*0b20*/  ISETP.NE.AND P1, PT, R3, 0x1, PT ;  /* 0x000000010300780c */ /* 0x000fc60003f25270 */
[----:B------:R-:W-:Y:S04]  /*0b30*/  LDS.64 R12, [R26] ;  /* 0x000000001a0c7984 */ /* 0x000fe80000000a00 */
[----:B------:R-:W0:Y:S02]  /*0b40*/  LDS.128 R8, [R7] ;  /* 0x0000000007087984 */ /* 0x000e240000000c00 */
[----:B0-----:R-:W-:-:S04]  /*0b50*/  DFMA R28, R8, R12, R28 ;  /* 0x0000000c081c722b */ /* 0x001fc8000000001c */
[----:B------:R-:W-:Y:S07]  /*0b60*/  @!P1 BRA `(.L_x_1) ;  /* 0x0000000000189947 */ /* 0x000fee0003800000 */
[----:B------:R-:W-:Y:S01]  /*0b70*/  ISETP.NE.AND P1, PT, R3, 0x2, PT ;  /* 0x000000020300780c */ /* 0x000fe20003f25270 */
[----:B------:R-:W0:-:S12]  /*0b80*/  LDS.64 R14, [R26+0x100] ;  /* 0x000100001a0e7984 */ /* 0x000e180000000a00 */
[----:B------:R-:W-:Y:S04]  /*0b90*/  @P1 LDS.64 R12, [R7+0x10] ;  /* 0x00001000070c1984 */ /* 0x000fe80000000a00 */
[----:B------:R-:W1:Y:S01]  /*0ba0*/  @P1 LDS.64 R8, [R26+0x200] ;  /* 0x000200001a081984 */ /* 0x000e620000000a00 */
[----:B0-----:R-:W-:-:S08]  /*0bb0*/  DFMA R28, R14, R10, R28 ;  /* 0x0000000a0e1c722b */ /* 0x001fd0000000001c */
[----:B-1----:R-:W-:-:S11]  /*0bc0*/  @P1 DFMA R28, R12, R8, R28 ;  /* 0x000000080c1c122b */ /* 0x002fd6000000001c */
.L_x_1:
[----:B------:R-:W-:Y:S06]  /*0bd0*/  BAR.SYNC.DEFER_BLOCKING 0x0 ;  /* 0x0000000000007b1d */ /* 0x000fec0000010000 */
[----:B------:R-:W-:Y:S05]  /*0be0*/  @P0 BRA `(.L_x_6) ;  /* 0xfffffff400e00947 */ /* 0x000fea000383ffff */
.L_x_0:
[----:B------:R-:W-:-:S04]  /*0bf0*/  VIMNMX R3, PT, PT, R25, R23, !PT ;  /* 0x0000001719037248 */ /* 0x000fc80007fe0100 */
[----:B------:R-:W-:-:S13]  /*0c00*/  ISETP.GE.AND P0, PT, R3, R6, PT ;  /* 0x000000060300720c */ /* 0x000fda0003f06270 */
[----:B------:R-:W-:Y:S05]  /*0c10*/  @P0 EXIT ;  /* 0x000000000000094d */ /* 0x000fea0003800000 */
[----:B------:R-:W1:Y:S01]  /*0c20*/  LDC.64 R2, c[0x0][0x390] ;  /* 0x0000e400ff027b82 */ /* 0x000e620000000a00 */
[----:B------:R-:W-:-:S04]  /*0c30*/  IMAD R23, R23, R6, R25 ;  /* 0x0000000617177224 */ /* 0x000fc800078e0219 */
[----:B-1----:R-:W-:-:S05]  /*0c40*/  IMAD.WIDE R2, R23, 0x8, R2 ;  /* 0x0000000817027825 */ /* 0x002fca00078e0202 */
[----:B------:R-:W-:Y:S01]  /*0c50*/  STG.E.64 desc[UR8][R2.64], R28 ;  /* 0x0000001c02007986 */ /* 0x000fe2000c101b08 */
[----:B------:R-:W-:Y:S05]  /*0c60*/  EXIT ;  /* 0x000000000000794d */ /* 0x000fea0003800000 */
.L_x_7:
[----:B------:R-:W-:-:S00]  /*0c70*/  BRA `(.L_x_7) ;  /* 0xfffffffc00fc7947 */ /* 0x000fc0000383ffff */
[----:B------:R-:W-:-:S00]  /*0c80*/  NOP ;  /* 0x0000000000007918 */ /* 0x000fc00000000000 */
[----:B------:R-:W-:-:S00]  /*0c90*/  NOP ;  /* 0x0000000000007918 */ /* 0x000fc00000000000 */
[----:B------:R-:W-:-:S00]  /*0ca0*/  NOP ;  /* 0x0000000000007918 */ /* 0x000fc00000000000 */
[----:B------:R-:W-:-:S00]  /*0cb0*/  NOP ;  /* 0x0000000000007918 */ /* 0x000fc00000000000 */
[----:B------:R-:W-:-:S00]  /*0cc0*/  NOP ;  /* 0x0000000000007918 */ /* 0x000fc00000000000 */
[----:B------:R-:W-:-:S00]  /*0cd0*/  NOP ;  /* 0x0000000000007918 */ /* 0x000fc00000000000 */
[----:B------:R-:W-:-:S00]  /*0ce0*/  NOP ;  /* 0x0000000000007918 */ /* 0x000fc00000000000 */
[----:B------:R-:W-:-:S00]  /*0cf0*/  NOP ;  /* 0x0000000000007918 */ /* 0x000fc00000000000 */
.L_x_8:


//--------------------- .nv.shared._Z6MatMulPdS_S_ii --------------------------
	.section	.nv.shared._Z6MatMulPdS_S_ii,"aw",@nobits
	.sectionflags	@""
	.align	8
.nv.shared._Z6MatMulPdS_S_ii:
	.zero		17408


//--------------------- .nv.shared.reserved.0     --------------------------
	.section	.nv.shared.reserved.0,"aw",@nobits
	.weak		__nv_reservedSMEM_offset_0_alias
	.size		__nv_reservedSMEM_offset_0_alias, 0, 64
	.other		__nv_reservedSMEM_offset_0_alias,@"STO_CUDA_RESERVED_SHARED STV_DEFAULT"
__nv_reservedSMEM_offset_0_alias:
	.zero		0
	.zero		64


//--------------------- .nv.constant0._Z6MatMulPdS_S_ii --------------------------
	.section	.nv.constant0._Z6MatMulPdS_S_ii,"a",@progbits
	.sectionflags	@""
	.align	4
.nv.constant0._Z6MatMulPdS_S_ii:
	.zero		928


//--------------------- SYMBOLS --------------------------

	.type		.nv.reservedSmem.offset0,@object
	.size		.nv.reservedSmem.offset0,0x4
	.type		.nv.reservedSmem.cap,@object
	.size		.nv.reservedSmem.cap,0x4
